//
// Generated by NVIDIA NVVM Compiler
//
// Compiler Build ID: CL-36424714
// Cuda compilation tools, release 13.0, V13.0.88
// Based on NVVM 20.0.0
//

.version 9.0
.target sm_100
.address_size 64

	// .globl	_Z19collateSegments_gpuPiS_S_i

.visible .entry _Z19collateSegments_gpuPiS_S_i(
	.param .u64 .ptr .align 1 _Z19collateSegments_gpuPiS_S_i_param_0,
	.param .u64 .ptr .align 1 _Z19collateSegments_gpuPiS_S_i_param_1,
	.param .u64 .ptr .align 1 _Z19collateSegments_gpuPiS_S_i_param_2,
	.param .u32 _Z19collateSegments_gpuPiS_S_i_param_3
)
{
	.reg .pred 	%p<5>;
	.reg .b32 	%r<17>;
	.reg .b64 	%rd<18>;

	ld.param.u64 	%rd4, [_Z19collateSegments_gpuPiS_S_i_param_0];
	ld.param.u64 	%rd5, [_Z19collateSegments_gpuPiS_S_i_param_1];
	ld.param.u64 	%rd6, [_Z19collateSegments_gpuPiS_S_i_param_2];
	ld.param.u32 	%r7, [_Z19collateSegments_gpuPiS_S_i_param_3];
	cvta.to.global.u64 	%rd1, %rd6;
	cvta.to.global.u64 	%rd2, %rd4;
	cvta.to.global.u64 	%rd3, %rd5;
	mov.u32 	%r8, %ctaid.x;
	mov.u32 	%r1, %ntid.x;
	mov.u32 	%r9, %tid.x;
	mad.lo.s32 	%r16, %r8, %r1, %r9;
	setp.ge.s32 	%p1, %r16, %r7;
	@%p1 bra 	$L__BB0_7;
	mov.u32 	%r10, %nctaid.x;
	mul.lo.s32 	%r3, %r1, %r10;
$L__BB0_2:
	add.s32 	%r11, %r16, 1;
	setp.ge.s32 	%p2, %r11, %r7;
	@%p2 bra 	$L__BB0_5;
	mul.wide.s32 	%rd12, %r16, 4;
	add.s64 	%rd13, %rd2, %rd12;
	ld.global.u32 	%r14, [%rd13+4];
	ld.global.u32 	%r5, [%rd13];
	setp.eq.s32 	%p3, %r14, %r5;
	@%p3 bra 	$L__BB0_6;
	add.s64 	%rd15, %rd3, %rd12;
	ld.global.u32 	%r15, [%rd15];
	mul.wide.s32 	%rd16, %r5, 4;
	add.s64 	%rd17, %rd1, %rd16;
	st.global.u32 	[%rd17], %r15;
	bra.uni 	$L__BB0_6;
$L__BB0_5:
	mul.wide.s32 	%rd7, %r16, 4;
	add.s64 	%rd8, %rd3, %rd7;
	ld.global.u32 	%r12, [%rd8];
	add.s64 	%rd9, %rd2, %rd7;
	ld.global.u32 	%r13, [%rd9];
	mul.wide.s32 	%rd10, %r13, 4;
	add.s64 	%rd11, %rd1, %rd10;
	st.global.u32 	[%rd11], %r12;
$L__BB0_6:
	add.s32 	%r16, %r16, %r3;
	setp.lt.s32 	%p4, %r16, %r7;
	@%p4 bra 	$L__BB0_2;
$L__BB0_7:
	ret;

}


// ===== COMPILED SASS (sm_100) =====

	.target	sm_100

	.elftype	@"ET_EXEC"


//--------------------- .note.nv.tkinfo           --------------------------
	.section	.note.nv.tkinfo,"",@"SHT_NOTE"
	.sectionflags	@"SHF_NOTE_NV_TKINFO"
	.tkinfo
        /*0018*/ 	.word	0x00000002
        /*0030*/ 	.string	""
        /*0030*/ 	.string	"ptxas"
        /*0030*/ 	.string	"Cuda compilation tools, release 13.0, V13.0.88"
        /*0030*/ 	.string	"Build cuda_13.0.r13.0/compiler.36424714_0"
        /*0030*/ 	.string	"-arch sm_100 -m 64 "



//--------------------- .note.nv.cuinfo           --------------------------
	.section	.note.nv.cuinfo,"",@"SHT_NOTE"
	.sectionflags	@"SHF_NOTE_NV_CUINFO"
        /*0018*/ 	.short	0x0002
        /*001a*/ 	.short	0x0064
        /*001c*/ 	.short	0x0082
	.zero		2


//--------------------- .nv.info                  --------------------------
	.section	.nv.info,"",@"SHT_CUDA_INFO"
	.align	4


	//----- nvinfo : EIATTR_REGCOUNT
	.align		4
        /*0000*/ 	.byte	0x04, 0x2f
        /*0002*/ 	.short	(.L_1 - .L_0)
	.align		4
.L_0:
        /*0004*/ 	.word	index@(_Z19collateSegments_gpuPiS_S_i)
        /*0008*/ 	.word	0x00000016


	//----- nvinfo : EIATTR_FRAME_SIZE
	.align		4
.L_1:
        /*000c*/ 	.byte	0x04, 0x11
        /*000e*/ 	.short	(.L_3 - .L_2)
	.align		4
.L_2:
        /*0010*/ 	.word	index@(_Z19collateSegments_gpuPiS_S_i)
        /*0014*/ 	.word	0x00000000


	//----- nvinfo : EIATTR_MIN_STACK_SIZE
	.align		4
.L_3:
        /*0018*/ 	.byte	0x04, 0x12
        /*001a*/ 	.short	(.L_5 - .L_4)
	.align		4
.L_4:
        /*001c*/ 	.word	index@(_Z19collateSegments_gpuPiS_S_i)
        /*0020*/ 	.word	0x00000000
.L_5:


//--------------------- .nv.compat                --------------------------
	.section	.nv.compat,"",@"SHT_CUDA_COMPAT_INFO"
	.align	4
        /*0000*/ 	.byte	0x02, 0x09, 0x00, 0x00, 0x02, 0x02, 0x01, 0x00, 0x02, 0x05, 0x05, 0x00, 0x03, 0x07, 0x01, 0x01
        /*0010*/ 	.byte	0x02, 0x03, 0x00, 0x00, 0x02, 0x06, 0x01, 0x00, 0x04, 0x0b, 0x08, 0x00, 0x09, 0x00, 0x00, 0x00
        /*0020*/ 	.byte	0x00, 0x00, 0x00, 0x00


//--------------------- .nv.info._Z19collateSegments_gpuPiS_S_i --------------------------
	.section	.nv.info._Z19collateSegments_gpuPiS_S_i,"",@"SHT_CUDA_INFO"
	.sectionflags	@""
	.align	4


	//----- nvinfo : EIATTR_CUDA_API_VERSION
	.align		4
        /*0000*/ 	.byte	0x04, 0x37
        /*0002*/ 	.short	(.L_7 - .L_6)
.L_6:
        /*0004*/ 	.word	0x00000082


	//----- nvinfo : EIATTR_KPARAM_INFO
	.align		4
.L_7:
        /*0008*/ 	.byte	0x04, 0x17
        /*000a*/ 	.short	(.L_9 - .L_8)
.L_8:
        /*000c*/ 	.word	0x00000000
        /*0010*/ 	.short	0x0003
        /*0012*/ 	.short	0x0018
        /*0014*/ 	.byte	0x00, 0xf0, 0x11, 0x00


	//----- nvinfo : EIATTR_KPARAM_INFO
	.align		4
.L_9:
        /*0018*/ 	.byte	0x04, 0x17
        /*001a*/ 	.short	(.L_11 - .L_10)
.L_10:
        /*001c*/ 	.word	0x00000000
        /*0020*/ 	.short	0x0002
        /*0022*/ 	.short	0x0010
        /*0024*/ 	.byte	0x00, 0xf5, 0x21, 0x00


	//----- nvinfo : EIATTR_KPARAM_INFO
	.align		4
.L_11:
        /*0028*/ 	.byte	0x04, 0x17
        /*002a*/ 	.short	(.L_13 - .L_12)
.L_12:
        /*002c*/ 	.word	0x00000000
        /*0030*/ 	.short	0x0001
        /*0032*/ 	.short	0x0008
        /*0034*/ 	.byte	0x00, 0xf5, 0x21, 0x00


	//----- nvinfo : EIATTR_KPARAM_INFO
	.align		4
.L_13:
        /*0038*/ 	.byte	0x04, 0x17
        /*003a*/ 	.short	(.L_15 - .L_14)
.L_14:
        /*003c*/ 	.word	0x00000000
        /*0040*/ 	.short	0x0000
        /*0042*/ 	.short	0x0000
        /*0044*/ 	.byte	0x00, 0xf5, 0x21, 0x00


	//----- nvinfo : EIATTR_SPARSE_MMA_MASK
	.align		4
.L_15:
        /*0048*/ 	.byte	0x03, 0x50
        /*004a*/ 	.short	0x0000


	//----- nvinfo : EIATTR_MAXREG_COUNT
	.align		4
        /*004c*/ 	.byte	0x03, 0x1b
        /*004e*/ 	.short	0x00ff


	//----- nvinfo : EIATTR_MERCURY_ISA_VERSION
	.align		4
        /*0050*/ 	.byte	0x03, 0x5f
        /*0052*/ 	.short	0x0101


	//----- nvinfo : EIATTR_VRC_CTA_INIT_COUNT
	.align		4
        /*0054*/ 	.byte	0x02, 0x4a
	.zero		1
	.zero		1


	//----- nvinfo : EIATTR_EXIT_INSTR_OFFSETS
	.align		4
        /*0058*/ 	.byte	0x04, 0x1c
        /*005a*/ 	.short	(.L_17 - .L_16)


	//   ....[0]....
.L_16:
        /*005c*/ 	.word	0x00000070


	//   ....[1]....
        /*0060*/ 	.word	0x00000290


	//----- nvinfo : EIATTR_CRS_STACK_SIZE
	.align		4
.L_17:
        /*0064*/ 	.byte	0x04, 0x1e
        /*0066*/ 	.short	(.L_19 - .L_18)
.L_18:
        /*0068*/ 	.word	0x00000000


	//----- nvinfo : EIATTR_CBANK_PARAM_SIZE
	.align		4
.L_19:
        /*006c*/ 	.byte	0x03, 0x19
        /*006e*/ 	.short	0x001c


	//----- nvinfo : EIATTR_PARAM_CBANK
	.align		4
        /*0070*/ 	.byte	0x04, 0x0a
        /*0072*/ 	.short	(.L_21 - .L_20)
	.align		4
.L_20:
        /*0074*/ 	.word	index@(.nv.constant0._Z19collateSegments_gpuPiS_S_i)
        /*0078*/ 	.short	0x0380
        /*007a*/ 	.short	0x001c


	//----- nvinfo : EIATTR_SW_WAR
	.align		4
.L_21:
        /*007c*/ 	.byte	0x04, 0x36
        /*007e*/ 	.short	(.L_23 - .L_22)
.L_22:
        /*0080*/ 	.word	0x00000008
.L_23:


//--------------------- .nv.callgraph             --------------------------
	.section	.nv.callgraph,"",@"SHT_CUDA_CALLGRAPH"
	.align	4
	.sectionentsize	8
	.align		4
        /*0000*/ 	.word	0x00000000
	.align		4
        /*0004*/ 	.word	0xffffffff
	.align		4
        /*0008*/ 	.word	0x00000000
	.align		4
        /*000c*/ 	.word	0xfffffffe
	.align		4
        /*0010*/ 	.word	0x00000000
	.align		4
        /*0014*/ 	.word	0xfffffffd
	.align		4
        /*0018*/ 	.word	0x00000000
	.align		4
        /*001c*/ 	.word	0xfffffffc


//--------------------- .text._Z19collateSegments_gpuPiS_S_i --------------------------
	.section	.text._Z19collateSegments_gpuPiS_S_i,"ax",@progbits
	.align	128
        .global         _Z19collateSegments_gpuPiS_S_i
        .type           _Z19collateSegments_gpuPiS_S_i,@function
        .size           _Z19collateSegments_gpuPiS_S_i,(.L_x_5 - _Z19collateSegments_gpuPiS_S_i)
        .other          _Z19collateSegments_gpuPiS_S_i,@"STO_CUDA_ENTRY STV_DEFAULT"
_Z19collateSegments_gpuPiS_S_i:
.text._Z19collateSegments_gpuPiS_S_i:
[----:B------:R-:W-:Y:S01]  /*0000*/  LDC R1, c[0x0][0x37c] ;  /* 0x0000df00ff017b82 */ /* 0x000fe20000000800 */
[----:B------:R-:W0:Y:S07]  /*0010*/  S2R R13, SR_TID.X ;  /* 0x00000000000d7919 */ /* 0x000e2e0000002100 */
[----:B------:R-:W0:Y:S01]  /*0020*/  S2UR UR4, SR_CTAID.X ;  /* 0x00000000000479c3 */ /* 0x000e220000002500 */
[----:B------:R-:W1:Y:S07]  /*0030*/  LDCU UR5, c[0x0][0x398] ;  /* 0x00007300ff0577ac */ /* 0x000e6e0008000800 */
[----:B------:R-:W0:Y:S02]  /*0040*/  LDC R12, c[0x0][0x360] ;  /* 0x0000d800ff0c7b82 */ /* 0x000e240000000800 */
[----:B0-----:R-:W-:-:S05]  /*0050*/  IMAD R13, R12, UR4, R13 ;  /* 0x000000040c0d7c24 */ /* 0x001fca000f8e020d */
[----:B-1----:R-:W-:-:S13]  /*0060*/  ISETP.GE.AND P0, PT, R13, UR5, PT ;  /* 0x000000050d007c0c */ /* 0x002fda000bf06270 */
[----:B------:R-:W-:Y:S05]  /*0070*/  @P0 EXIT ;  /* 0x000000000000094d */ /* 0x000fea0003800000 */
[----:B------:R-:W0:Y:S01]  /*0080*/  LDC R0, c[0x0][0x398] ;  /* 0x0000e600ff007b82 */ /* 0x000e220000000800 */
[----:B------:R-:W1:Y:S01]  /*0090*/  LDCU UR4, c[0x0][0x370] ;  /* 0x00006e00ff0477ac */ /* 0x000e620008000800 */
[----:B------:R-:W2:Y:S06]  /*00a0*/  LDCU.64 UR6, c[0x0][0x358] ;  /* 0x00006b00ff0677ac */ /* 0x000eac0008000a00 */
[----:B------:R-:W3:Y:S08]  /*00b0*/  LDC.64 R2, c[0x0][0x390] ;  /* 0x0000e400ff027b82 */ /* 0x000ef00000000a00 */
[----:B------:R-:W4:Y:S01]  /*00c0*/  LDC.64 R4, c[0x0][0x380] ;  /* 0x0000e000ff047b82 */ /* 0x000f220000000a00 */
[----:B-1----:R-:W-:-:S07]  /*00d0*/  IMAD R12, R12, UR4, RZ ;  /* 0x000000040c0c7c24 */ /* 0x002fce000f8e02ff */
[----:B------:R-:W1:Y:S08]  /*00e0*/  LDC.64 R6, c[0x0][0x388] ;  /* 0x0000e200ff067b82 */ /* 0x000e700000000a00 */
[----:B------:R-:W0:Y:S08]  /*00f0*/  LDC.64 R8, c[0x0][0x380] ;  /* 0x0000e000ff087b82 */ /* 0x000e300000000a00 */
[----:B--2---:R-:W0:Y:S02]  /*0100*/  LDC.64 R10, c[0x0][0x388] ;  /* 0x0000e200ff0a7b82 */ /* 0x004e240000000a00 */
.L_x_3:
[----:B0-2---:R-:W-:Y:S01]  /*0110*/  IADD3 R15, PT, PT, R13, 0x1, RZ ;  /* 0x000000010d0f7810 */ /* 0x005fe20007ffe0ff */
[----:B------:R-:W-:Y:S03]  /*0120*/  BSSY.RECONVERGENT B0, `(.L_x_0) ;  /* 0x0000013000007945 */ /* 0x000fe60003800200 */
[----:B0-----:R-:W-:-:S13]  /*0130*/  ISETP.GE.AND P0, PT, R15, R0, PT ;  /* 0x000000000f00720c */ /* 0x001fda0003f06270 */
[----:B------:R-:W-:Y:S05]  /*0140*/  @P0 BRA `(.L_x_1) ;  /* 0x0000000000280947 */ /* 0x000fea0003800000 */
[----:B----4-:R-:W-:-:S05]  /*0150*/  IMAD.WIDE R14, R13, 0x4, R4 ;  /* 0x000000040d0e7825 */ /* 0x010fca00078e0204 */
[----:B------:R-:W2:Y:S04]  /*0160*/  LDG.E R16, desc[UR6][R14.64+0x4] ;  /* 0x000004060e107981 */ /* 0x000ea8000c1e1900 */
[----:B------:R-:W2:Y:S02]  /*0170*/  LDG.E R17, desc[UR6][R14.64] ;  /* 0x000000060e117981 */ /* 0x000ea4000c1e1900 */
[----:B--2---:R-:W-:-:S13]  /*0180*/  ISETP.NE.AND P0, PT, R16, R17, PT ;  /* 0x000000111000720c */ /* 0x004fda0003f05270 */
[----:B------:R-:W-:Y:S05]  /*0190*/  @!P0 BRA `(.L_x_2) ;  /* 0x00000000002c8947 */ /* 0x000fea0003800000 */
[----:B-1----:R-:W-:-:S06]  /*01a0*/  IMAD.WIDE R14, R13, 0x4, R6 ;  /* 0x000000040d0e7825 */ /* 0x002fcc00078e0206 */
[----:B------:R-:W2:Y:S01]  /*01b0*/  LDG.E R15, desc[UR6][R14.64] ;  /* 0x000000060e0f7981 */ /* 0x000ea2000c1e1900 */
[----:B---3--:R-:W-:-:S05]  /*01c0*/  IMAD.WIDE R16, R17, 0x4, R2 ;  /* 0x0000000411107825 */ /* 0x008fca00078e0202 */
[----:B--2---:R0:W-:Y:S01]  /*01d0*/  STG.E desc[UR6][R16.64], R15 ;  /* 0x0000000f10007986 */ /* 0x0041e2000c101906 */
[----:B------:R-:W-:Y:S05]  /*01e0*/  BRA `(.L_x_2) ;  /* 0x0000000000187947 */ /* 0x000fea0003800000 */
.L_x_1:
[----:B------:R-:W-:-:S04]  /*01f0*/  IMAD.WIDE R18, R13, 0x4, R8 ;  /* 0x000000040d127825 */ /* 0x000fc800078e0208 */
[----:B------:R-:W-:Y:S01]  /*0200*/  IMAD.WIDE R16, R13, 0x4, R10 ;  /* 0x000000040d107825 */ /* 0x000fe200078e020a */
[----:B------:R-:W3:Y:S05]  /*0210*/  LDG.E R15, desc[UR6][R18.64] ;  /* 0x00000006120f7981 */ /* 0x000eea000c1e1900 */
[----:B------:R-:W2:Y:S01]  /*0220*/  LDG.E R17, desc[UR6][R16.64] ;  /* 0x0000000610117981 */ /* 0x000ea2000c1e1900 */
[----:B---3--:R-:W-:-:S05]  /*0230*/  IMAD.WIDE R14, R15, 0x4, R2 ;  /* 0x000000040f0e7825 */ /* 0x008fca00078e0202 */
[----:B--2---:R2:W-:Y:S02]  /*0240*/  STG.E desc[UR6][R14.64], R17 ;  /* 0x000000110e007986 */ /* 0x0045e4000c101906 */
.L_x_2:
[----:B------:R-:W-:Y:S05]  /*0250*/  BSYNC.RECONVERGENT B0 ;  /* 0x0000000000007941 */ /* 0x000fea0003800200 */
.L_x_0:
[----:B------:R-:W-:-:S04]  /*0260*/  IADD3 R13, PT, PT, R12, R13, RZ ;  /* 0x0000000d0c0d7210 */ /* 0x000fc80007ffe0ff */
[----:B------:R-:W-:-:S13]  /*0270*/  ISETP.GE.AND P0, PT, R13, R0, PT ;  /* 0x000000000d00720c */ /* 0x000fda0003f06270 */
[----:B------:R-:W-:Y:S05]  /*0280*/  @!P0 BRA `(.L_x_3) ;  /* 0xfffffffc00a08947 */ /* 0x000fea000383ffff */
[----:B------:R-:W-:Y:S05]  /*0290*/  EXIT ;  /* 0x000000000000794d */ /* 0x000fea0003800000 */
.L_x_4:
[----:B------:R-:W-:-:S00]  /*02a0*/  BRA `(.L_x_4) ;  /* 0xfffffffc00fc7947 */ /* 0x000fc0000383ffff */
[----:B------:R-:W-:-:S00]  /*02b0*/  NOP ;  /* 0x0000000000007918 */ /* 0x000fc00000000000 */
        /* <DEDUP_REMOVED lines=12> */
.L_x_5:


//--------------------- .nv.shared.reserved.0     --------------------------
	.section	.nv.shared.reserved.0,"aw",@nobits
	.weak		__nv_reservedSMEM_offset_0_alias
	.size		__nv_reservedSMEM_offset_0_alias, 0, 64
	.other		__nv_reservedSMEM_offset_0_alias,@"STO_CUDA_RESERVED_SHARED STV_DEFAULT"
__nv_reservedSMEM_offset_0_alias:
	.zero		0
	.zero		64


//--------------------- .nv.constant0._Z19collateSegments_gpuPiS_S_i --------------------------
	.section	.nv.constant0._Z19collateSegments_gpuPiS_S_i,"a",@progbits
	.sectionflags	@""
	.align	4
.nv.constant0._Z19collateSegments_gpuPiS_S_i:
	.zero		924


//--------------------- SYMBOLS --------------------------

	.type		.nv.reservedSmem.offset0,@object
	.size		.nv.reservedSmem.offset0,0x4
